	.headerflags	@"EF_CUDA_TEXMODE_UNIFIED EF_CUDA_64BIT_ADDRESS EF_CUDA_ACCELERATORS EF_CUDA_SM90 EF_CUDA_VIRTUAL_SM(EF_CUDA_SM90)"
	.elftype	@"ET_EXEC"


//--------------------- .nv.info                  --------------------------
	.section	.nv.info,"",@"SHT_CUDA_INFO"
	.align	4


	//----- nvinfo : EIATTR_REGCOUNT
	.align		4
        /*0000*/ 	.byte	0x04, 0x2f
        /*0002*/ 	.short	(.L_3 - .L_2)
	.align		4
.L_2:
        /*0004*/ 	.word	index@(triton_poi_fused__native_batch_norm_legit_no_training_clone_elu_5)
        /*0008*/ 	.word	0x00000013


	//----- nvinfo : EIATTR_MIN_STACK_SIZE
	.align		4
.L_3:
        /*000c*/ 	.byte	0x04, 0x12
        /*000e*/ 	.short	(.L_5 - .L_4)
	.align		4
.L_4:
        /*0010*/ 	.word	index@(triton_poi_fused__native_batch_norm_legit_no_training_clone_elu_5)
        /*0014*/ 	.word	0x00000000


	//----- nvinfo : EIATTR_FRAME_SIZE
	.align		4
.L_5:
        /*0018*/ 	.byte	0x04, 0x11
        /*001a*/ 	.short	(.L_7 - .L_6)
	.align		4
.L_6:
        /*001c*/ 	.word	index@(triton_poi_fused__native_batch_norm_legit_no_training_clone_elu_5)
        /*0020*/ 	.word	0x00000000


	//----- nvinfo : EIATTR_MIN_STACK_SIZE
	.align		4
.L_7:
        /*0024*/ 	.byte	0x04, 0x12
        /*0026*/ 	.short	(.L_9 - .L_8)
	.align		4
.L_8:
        /*0028*/ 	.word	index@(triton_poi_fused__native_batch_norm_legit_no_training_clone_elu_5)
        /*002c*/ 	.word	0x00000000
.L_9:


//--------------------- .nv.info.triton_poi_fused__native_batch_norm_legit_no_training_clone_elu_5 --------------------------
	.section	.nv.info.triton_poi_fused__native_batch_norm_legit_no_training_clone_elu_5,"",@"SHT_CUDA_INFO"
	.sectionflags	@""
	.align	4


	//----- nvinfo : EIATTR_CUDA_API_VERSION
	.align		4
        /*0000*/ 	.byte	0x04, 0x37
        /*0002*/ 	.short	(.L_11 - .L_10)
.L_10:
        /*0004*/ 	.word	0x0000007c


	//----- nvinfo : EIATTR_KPARAM_INFO
	.align		4
.L_11:
        /*0008*/ 	.byte	0x04, 0x17
        /*000a*/ 	.short	(.L_13 - .L_12)
.L_12:
        /*000c*/ 	.word	0x00000000
        /*0010*/ 	.short	0x0006
        /*0012*/ 	.short	0x0030
        /*0014*/ 	.byte	0x00, 0xf0, 0x11, 0x00


	//----- nvinfo : EIATTR_KPARAM_INFO
	.align		4
.L_13:
        /*0018*/ 	.byte	0x04, 0x17
        /*001a*/ 	.short	(.L_15 - .L_14)
.L_14:
        /*001c*/ 	.word	0x00000000
        /*0020*/ 	.short	0x0005
        /*0022*/ 	.short	0x0028
        /*0024*/ 	.byte	0x00, 0xf4, 0x21, 0x00


	//----- nvinfo : EIATTR_KPARAM_INFO
	.align		4
.L_15:
        /*0028*/ 	.byte	0x04, 0x17
        /*002a*/ 	.short	(.L_17 - .L_16)
.L_16:
        /*002c*/ 	.word	0x00000000
        /*0030*/ 	.short	0x0004
        /*0032*/ 	.short	0x0020
        /*0034*/ 	.byte	0x00, 0xf4, 0x21, 0x00


	//----- nvinfo : EIATTR_KPARAM_INFO
	.align		4
.L_17:
        /*0038*/ 	.byte	0x04, 0x17
        /*003a*/ 	.short	(.L_19 - .L_18)
.L_18:
        /*003c*/ 	.word	0x00000000
        /*0040*/ 	.short	0x0003
        /*0042*/ 	.short	0x0018
        /*0044*/ 	.byte	0x00, 0xf4, 0x21, 0x00


	//----- nvinfo : EIATTR_KPARAM_INFO
	.align		4
.L_19:
        /*0048*/ 	.byte	0x04, 0x17
        /*004a*/ 	.short	(.L_21 - .L_20)
.L_20:
        /*004c*/ 	.word	0x00000000
        /*0050*/ 	.short	0x0002
        /*0052*/ 	.short	0x0010
        /*0054*/ 	.byte	0x00, 0xf4, 0x21, 0x00


	//----- nvinfo : EIATTR_KPARAM_INFO
	.align		4
.L_21:
        /*0058*/ 	.byte	0x04, 0x17
        /*005a*/ 	.short	(.L_23 - .L_22)
.L_22:
        /*005c*/ 	.word	0x00000000
        /*0060*/ 	.short	0x0001
        /*0062*/ 	.short	0x0008
        /*0064*/ 	.byte	0x00, 0xf4, 0x21, 0x00


	//----- nvinfo : EIATTR_KPARAM_INFO
	.align		4
.L_23:
        /*0068*/ 	.byte	0x04, 0x17
        /*006a*/ 	.short	(.L_25 - .L_24)
.L_24:
        /*006c*/ 	.word	0x00000000
        /*0070*/ 	.short	0x0000
        /*0072*/ 	.short	0x0000
        /*0074*/ 	.byte	0x00, 0xf4, 0x21, 0x00


	//----- nvinfo : EIATTR_SPARSE_MMA_MASK
	.align		4
.L_25:
        /*0078*/ 	.byte	0x03, 0x50
        /*007a*/ 	.short	0x0000


	//----- nvinfo : EIATTR_MAXREG_COUNT
	.align		4
        /*007c*/ 	.byte	0x03, 0x1b
        /*007e*/ 	.short	0x00ff


	//----- nvinfo : EIATTR_EXIT_INSTR_OFFSETS
	.align		4
        /*0080*/ 	.byte	0x04, 0x1c
        /*0082*/ 	.short	(.L_27 - .L_26)


	//   ....[0]....
.L_26:
        /*0084*/ 	.word	0x000006f0


	//----- nvinfo : EIATTR_REQNTID
	.align		4
.L_27:
        /*0088*/ 	.byte	0x04, 0x10
        /*008a*/ 	.short	(.L_29 - .L_28)
.L_28:
        /*008c*/ 	.word	0x00000100
        /*0090*/ 	.word	0x00000001
        /*0094*/ 	.word	0x00000001


	//----- nvinfo : EIATTR_CBANK_PARAM_SIZE
	.align		4
.L_29:
        /*0098*/ 	.byte	0x03, 0x19
        /*009a*/ 	.short	0x0034


	//----- nvinfo : EIATTR_PARAM_CBANK
	.align		4
        /*009c*/ 	.byte	0x04, 0x0a
        /*009e*/ 	.short	(.L_31 - .L_30)
	.align		4
.L_30:
        /*00a0*/ 	.word	index@(.nv.constant0.triton_poi_fused__native_batch_norm_legit_no_training_clone_elu_5)
        /*00a4*/ 	.short	0x0210
        /*00a6*/ 	.short	0x0034


	//----- nvinfo : EIATTR_SW_WAR
	.align		4
.L_31:
        /*00a8*/ 	.byte	0x04, 0x36
        /*00aa*/ 	.short	(.L_33 - .L_32)
.L_32:
        /*00ac*/ 	.word	0x00000008
.L_33:


//--------------------- .nv.callgraph             --------------------------
	.section	.nv.callgraph,"",@"SHT_CUDA_CALLGRAPH"
	.align	4
	.sectionentsize	8
	.align		4
        /*0000*/ 	.word	0x00000000
	.align		4
        /*0004*/ 	.word	0xffffffff
	.align		4
        /*0008*/ 	.word	0x00000000
	.align		4
        /*000c*/ 	.word	0xfffffffe
	.align		4
        /*0010*/ 	.word	0x00000000
	.align		4
        /*0014*/ 	.word	0xfffffffd
	.align		4
        /*0018*/ 	.word	0x00000000
	.align		4
        /*001c*/ 	.word	0xfffffffc


//--------------------- .nv.constant4             --------------------------
	.section	.nv.constant4,"a",@progbits
	.align	8
	.align		8
.nv.constant4:
        /*0000*/ 	.dword	_$_str
	.align		8
        /*0008*/ 	.dword	_$_str_$_2


//--------------------- .text.triton_poi_fused__native_batch_norm_legit_no_training_clone_elu_5 --------------------------
	.section	.text.triton_poi_fused__native_batch_norm_legit_no_training_clone_elu_5,"ax",@progbits
	.align	128
        .global         triton_poi_fused__native_batch_norm_legit_no_training_clone_elu_5
        .type           triton_poi_fused__native_batch_norm_legit_no_training_clone_elu_5,@function
        .size           triton_poi_fused__native_batch_norm_legit_no_training_clone_elu_5,(.L_x_1 - triton_poi_fused__native_batch_norm_legit_no_training_clone_elu_5)
        .other          triton_poi_fused__native_batch_norm_legit_no_training_clone_elu_5,@"STO_CUDA_ENTRY STV_DEFAULT"
triton_poi_fused__native_batch_norm_legit_no_training_clone_elu_5:
.text.triton_poi_fused__native_batch_norm_legit_no_training_clone_elu_5:
[----:B------:R-:W-:Y:S01]  /*0000*/  LDC R1, c[0x0][0x28] ;  /* 0x00000a00ff017b82 */ /* 0x000fe20000000800 */
[----:B------:R-:W1:Y:S07]  /*0010*/  S2R R0, SR_TID.X ;  /* 0x0000000000007919 */ /* 0x000e6e0000002100 */
[----:B------:R-:W2:Y:S01]  /*0020*/  LDC.64 R10, c[0x0][0x228] ;  /* 0x00008a00ff0a7b82 */ /* 0x000ea20000000a00 */
[----:B------:R-:W-:Y:S01]  /*0030*/  ULDC.64 UR4, c[0x0][0x208] ;  /* 0x0000820000047ab9 */ /* 0x000fe20000000a00 */
[----:B------:R-:W3:Y:S06]  /*0040*/  S2R R5, SR_CTAID.X ;  /* 0x0000000000057919 */ /* 0x000eec0000002500 */
[----:B------:R-:W4:Y:S08]  /*0050*/  LDC.64 R12, c[0x0][0x220] ;  /* 0x00008800ff0c7b82 */ /* 0x000f300000000a00 */
[----:B------:R-:W5:Y:S01]  /*0060*/  LDC.64 R6, c[0x0][0x218] ;  /* 0x00008600ff067b82 */ /* 0x000f620000000a00 */
[----:B-1----:R-:W-:-:S02]  /*0070*/  SHF.L.U32 R0, R0, 0x1, RZ ;  /* 0x0000000100007819 */ /* 0x002fc400000006ff */
[----:B---3--:R-:W-:Y:S02]  /*0080*/  SHF.R.S32.HI R3, RZ, 0x16, R5 ;  /* 0x00000016ff037819 */ /* 0x008fe40000011405 */
[----:B------:R-:W-:Y:S02]  /*0090*/  LOP3.LUT R0, R0, 0x1fe, RZ, 0xc0, !PT ;  /* 0x000001fe00007812 */ /* 0x000fe400078ec0ff */
[----:B------:R-:W-:Y:S02]  /*00a0*/  SGXT R3, R3, 0x1 ;  /* 0x000000010303781a */ /* 0x000fe40000000200 */
[----:B------:R-:W-:Y:S02]  /*00b0*/  LEA R0, R5, R0, 0x9 ;  /* 0x0000000005007211 */ /* 0x000fe400078e48ff */
[----:B------:R-:W1:Y:S02]  /*00c0*/  LDC.64 R4, c[0x0][0x230] ;  /* 0x00008c00ff047b82 */ /* 0x000e640000000a00 */
[----:B------:R-:W-:-:S04]  /*00d0*/  LEA.HI R3, R3, R0, RZ, 0x8 ;  /* 0x0000000003037211 */ /* 0x000fc800078f40ff */
[----:B------:R-:W-:-:S04]  /*00e0*/  SHF.R.S32.HI R3, RZ, 0x8, R3 ;  /* 0x00000008ff037819 */ /* 0x000fc80000011403 */
[----:B------:R-:W-:-:S04]  /*00f0*/  LEA.HI R2, R3, R3, RZ, 0x7 ;  /* 0x0000000303027211 */ /* 0x000fc800078f38ff */
[----:B------:R-:W-:-:S04]  /*0100*/  LOP3.LUT R2, R2, 0xffffff80, RZ, 0xc0, !PT ;  /* 0xffffff8002027812 */ /* 0x000fc800078ec0ff */
[----:B------:R-:W-:-:S05]  /*0110*/  IADD3 R9, R3, -R2, RZ ;  /* 0x8000000203097210 */ /* 0x000fca0007ffe0ff */
[----:B--2---:R-:W-:-:S05]  /*0120*/  IMAD.WIDE R10, R9, 0x4, R10 ;  /* 0x00000004090a7825 */ /* 0x004fca00078e020a */
[----:B------:R4:W2:Y:S01]  /*0130*/  LDG.E.EL R8, desc[UR4][R10.64] ;  /* 0x000000040a087981 */ /* 0x0008a2000c2e1900 */
[----:B------:R-:W-:-:S04]  /*0140*/  SHF.R.S32.HI R3, RZ, 0x1f, R0 ;  /* 0x0000001fff037819 */ /* 0x000fc80000011400 */
[----:B------:R-:W-:Y:S02]  /*0150*/  LEA.HI R14, R3, R0, RZ, 0xf ;  /* 0x00000000030e7211 */ /* 0x000fe400078f78ff */
[----:B------:R-:W3:Y:S02]  /*0160*/  LDC.64 R2, c[0x0][0x238] ;  /* 0x00008e00ff027b82 */ /* 0x000ee40000000a00 */
[----:B------:R-:W-:Y:S01]  /*0170*/  LOP3.LUT R15, R14, 0xffff8000, RZ, 0xc0, !PT ;  /* 0xffff80000e0f7812 */ /* 0x000fe200078ec0ff */
[C---:B----4-:R-:W-:Y:S01]  /*0180*/  IMAD.WIDE R10, R9.reuse, 0x4, R12 ;  /* 0x00000004090a7825 */ /* 0x050fe200078e020c */
[----:B------:R-:W-:Y:S02]  /*0190*/  SHF.R.S32.HI R14, RZ, 0xf, R14 ;  /* 0x0000000fff0e7819 */ /* 0x000fe4000001140e */
[----:B------:R-:W-:Y:S01]  /*01a0*/  IADD3 R15, R0, -R15, RZ ;  /* 0x8000000f000f7210 */ /* 0x000fe20007ffe0ff */
[----:B-1----:R-:W-:Y:S02]  /*01b0*/  IMAD.WIDE R4, R9, 0x4, R4 ;  /* 0x0000000409047825 */ /* 0x002fe400078e0204 */
[----:B------:R-:W4:Y:S02]  /*01c0*/  LDG.E.EL R10, desc[UR4][R10.64] ;  /* 0x000000040a0a7981 */ /* 0x000f24000c2e1900 */
[----:B------:R-:W-:-:S02]  /*01d0*/  IMAD R14, R14, 0x18000, R15 ;  /* 0x000180000e0e7824 */ /* 0x000fc400078e020f */
[----:B------:R-:W4:Y:S03]  /*01e0*/  LDG.E.EL R4, desc[UR4][R4.64] ;  /* 0x0000000404047981 */ /* 0x000f26000c2e1900 */
[----:B------:R-:W-:-:S05]  /*01f0*/  IADD3 R15, R14, 0x10000, RZ ;  /* 0x000100000e0f7810 */ /* 0x000fca0007ffe0ff */
[----:B-----5:R-:W-:-:S04]  /*0200*/  IMAD.WIDE R6, R15, 0x4, R6 ;  /* 0x000000040f067825 */ /* 0x020fc800078e0206 */
[----:B---3--:R-:W-:Y:S02]  /*0210*/  IMAD.WIDE R2, R9, 0x4, R2 ;  /* 0x0000000409027825 */ /* 0x008fe400078e0202 */
[----:B------:R-:W4:Y:S04]  /*0220*/  LDG.E.64 R6, desc[UR4][R6.64] ;  /* 0x0000000406067981 */ /* 0x000f28000c1e1b00 */
[----:B------:R1:W3:Y:S01]  /*0230*/  LDG.E.EL R3, desc[UR4][R2.64] ;  /* 0x0000000402037981 */ /* 0x0002e2000c2e1900 */
[----:B------:R-:W-:Y:S01]  /*0240*/  HFMA2.MMA R12, -RZ, RZ, 1.625, 0 ;  /* 0x3e800000ff0c7435 */ /* 0x000fe200000001ff */
[----:B--2---:R-:W-:-:S04]  /*0250*/  FADD R8, R8, 9.9999997473787516356e-05 ;  /* 0x38d1b71708087421 */ /* 0x004fc80000000000 */
[----:B------:R-:W2:Y:S02]  /*0260*/  MUFU.SQRT R9, R8 ;  /* 0x0000000800097308 */ /* 0x000ea40000002000 */
[C---:B--2---:R-:W-:Y:S02]  /*0270*/  FSETP.GT.AND P0, PT, R9.reuse, 8.50705917302346158658e+37, PT ;  /* 0x7e8000000900780b */ /* 0x044fe40003f04000 */
[----:B------:R-:W-:-:S11]  /*0280*/  FSETP.GEU.AND P1, PT, R9, 1.175494350822287508e-38, PT ;  /* 0x008000000900780b */ /* 0x000fd60003f2e000 */
[----:B------:R-:W-:-:S04]  /*0290*/  @P0 FMUL R9, R9, 0.25 ;  /* 0x3e80000009090820 */ /* 0x000fc80000400000 */
[----:B------:R-:W-:-:S06]  /*02a0*/  @!P1 FMUL R9, R9, 16777216 ;  /* 0x4b80000009099820 */ /* 0x000fcc0000400000 */
[----:B------:R-:W2:Y:S01]  /*02b0*/  MUFU.RCP R9, R9 ;  /* 0x0000000900097308 */ /* 0x000ea20000001000 */
[----:B------:R-:W-:Y:S01]  /*02c0*/  FSEL R12, R12, 1, P0 ;  /* 0x3f8000000c0c7808 */ /* 0x000fe20000000000 */
[----:B----4-:R-:W-:-:S04]  /*02d0*/  FADD R6, R6, -R10 ;  /* 0x8000000a06067221 */ /* 0x010fc80000000000 */
[----:B------:R-:W-:Y:S01]  /*02e0*/  @!P1 FMUL R12, R12, 16777216 ;  /* 0x4b8000000c0c9820 */ /* 0x000fe20000400000 */
[----:B------:R-:W-:-:S03]  /*02f0*/  FADD R7, R7, -R10 ;  /* 0x8000000a07077221 */ /* 0x000fc60000000000 */
[----:B--2---:R-:W-:-:S04]  /*0300*/  FMUL R12, R9, R12 ;  /* 0x0000000c090c7220 */ /* 0x004fc80000400000 */
[-C--:B-1----:R-:W-:Y:S01]  /*0310*/  FMUL R2, R6, R12.reuse ;  /* 0x0000000c06027220 */ /* 0x082fe20000400000 */
[----:B------:R-:W-:-:S03]  /*0320*/  FMUL R12, R7, R12 ;  /* 0x0000000c070c7220 */ /* 0x000fc60000400000 */
[C-C-:B---3--:R-:W-:Y:S01]  /*0330*/  FFMA R2, R4.reuse, R2, R3.reuse ;  /* 0x0000000204027223 */ /* 0x148fe20000000003 */
[----:B------:R-:W-:-:S03]  /*0340*/  FFMA R3, R4, R12, R3 ;  /* 0x0000000c04037223 */ /* 0x000fc60000000003 */
[----:B------:R-:W-:Y:S01]  /*0350*/  FMUL R5, R2, 1.4426950216293334961 ;  /* 0x3fb8aa3b02057820 */ /* 0x000fe20000400000 */
[----:B------:R-:W-:-:S05]  /*0360*/  FMUL R6, R3, 1.4426950216293334961 ;  /* 0x3fb8aa3b03067820 */ /* 0x000fca0000400000 */
[----:B------:R-:W1:Y:S01]  /*0370*/  FRND R5, R5 ;  /* 0x0000000500057307 */ /* 0x000e620000201000 */
[----:B------:R-:W-:Y:S01]  /*0380*/  FADD.FTZ R4, |R2|, -RZ ;  /* 0x800000ff02047221 */ /* 0x000fe20000010200 */
[----:B------:R-:W-:-:S06]  /*0390*/  FADD.FTZ R7, |R3|, -RZ ;  /* 0x800000ff03077221 */ /* 0x000fcc0000010200 */
[----:B------:R-:W2:Y:S01]  /*03a0*/  FRND R6, R6 ;  /* 0x0000000600067307 */ /* 0x000ea20000201000 */
[----:B------:R-:W-:Y:S02]  /*03b0*/  FSETP.GEU.AND P0, PT, R4, 0.40999999642372131348, PT ;  /* 0x3ed1eb850400780b */ /* 0x000fe40003f0e000 */
[----:B------:R-:W-:Y:S02]  /*03c0*/  FSETP.GEU.AND P1, PT, R7, 0.40999999642372131348, PT ;  /* 0x3ed1eb850700780b */ /* 0x000fe40003f2e000 */
[----:B-1----:R-:W-:Y:S02]  /*03d0*/  FSEL R7, R5, RZ, P0 ;  /* 0x000000ff05077208 */ /* 0x002fe40000000000 */
[----:B--2---:R-:W-:-:S03]  /*03e0*/  FSEL R8, R6, RZ, P1 ;  /* 0x000000ff06087208 */ /* 0x004fc60000800000 */
[C---:B------:R-:W-:Y:S01]  /*03f0*/  FFMA.FTZ R10, -R7.reuse, 0.693145751953125, R2 ;  /* 0x3f317200070a7823 */ /* 0x040fe20000010102 */
[C---:B------:R-:W-:Y:S01]  /*0400*/  FSETP.NEU.AND P4, PT, R7.reuse, 128, PT ;  /* 0x430000000700780b */ /* 0x040fe20003f8d000 */
[C---:B------:R-:W-:Y:S01]  /*0410*/  FFMA.FTZ R5, -R8.reuse, 0.693145751953125, R3 ;  /* 0x3f31720008057823 */ /* 0x040fe20000010103 */
[----:B------:R-:W-:Y:S01]  /*0420*/  MOV R9, 0x3ab5ebe6 ;  /* 0x3ab5ebe600097802 */ /* 0x000fe20000000f00 */
[C---:B------:R-:W-:Y:S02]  /*0430*/  FFMA.FTZ R10, -R7.reuse, 1.428606765330187045e-06, R10 ;  /* 0x35bfbe8e070a7823 */ /* 0x040fe4000001010a */
[----:B------:R-:W-:Y:S01]  /*0440*/  FFMA.FTZ R6, -R8, 1.428606765330187045e-06, R5 ;  /* 0x35bfbe8e08067823 */ /* 0x000fe20000010105 */
[----:B------:R-:W-:Y:S01]  /*0450*/  FSEL R4, R7, 127, P4 ;  /* 0x42fe000007047808 */ /* 0x000fe20002000000 */
[-C--:B------:R-:W-:Y:S01]  /*0460*/  FFMA.FTZ R7, R10, R9.reuse, 0.0083824126049876213074 ;  /* 0x3c0956630a077423 */ /* 0x080fe20000010009 */
[----:B------:R-:W-:Y:S01]  /*0470*/  FSETP.NEU.AND P2, PT, R8, 128, PT ;  /* 0x430000000800780b */ /* 0x000fe20003f4d000 */
[----:B------:R-:W-:-:S02]  /*0480*/  FFMA.FTZ R9, R6, R9, 0.0083824126049876213074 ;  /* 0x3c09566306097423 */ /* 0x000fc40000010009 */
[----:B------:R-:W-:Y:S01]  /*0490*/  FFMA.FTZ R7, R10, R7, 0.041667830199003219604 ;  /* 0x3d2aabe30a077423 */ /* 0x000fe20000010007 */
[----:B------:R-:W-:Y:S01]  /*04a0*/  FSEL R8, R8, 127, P2 ;  /* 0x42fe000008087808 */ /* 0x000fe20001000000 */
[----:B------:R-:W-:Y:S01]  /*04b0*/  FFMA.FTZ R11, R6, R9, 0.041667830199003219604 ;  /* 0x3d2aabe3060b7423 */ /* 0x000fe20000010009 */
[----:B------:R-:W1:Y:S01]  /*04c0*/  MUFU.EX2 R5, R4 ;  /* 0x0000000400057308 */ /* 0x000e620000000800 */
[----:B------:R-:W-:Y:S02]  /*04d0*/  FFMA.FTZ R7, R10, R7, 0.16666397452354431152 ;  /* 0x3e2aa9f60a077423 */ /* 0x000fe40000010007 */
[----:B------:R-:W-:-:S05]  /*04e0*/  FFMA.FTZ R11, R6, R11, 0.16666397452354431152 ;  /* 0x3e2aa9f6060b7423 */ /* 0x000fca000001000b */
[----:B------:R-:W2:Y:S01]  /*04f0*/  MUFU.EX2 R9, R8 ;  /* 0x0000000800097308 */ /* 0x000ea20000000800 */
[----:B------:R-:W-:Y:S01]  /*0500*/  FFMA.FTZ R7, R10, R7, 0.49999994039535522461 ;  /* 0x3efffffe0a077423 */ /* 0x000fe20000010007 */
[----:B------:R-:W-:-:S03]  /*0510*/  FFMA.FTZ R11, R6, R11, 0.49999994039535522461 ;  /* 0x3efffffe060b7423 */ /* 0x000fc6000001000b */
[----:B------:R-:W-:Y:S01]  /*0520*/  FMUL R7, R10, R7 ;  /* 0x000000070a077220 */ /* 0x000fe20000400000 */
[----:B------:R-:W-:-:S03]  /*0530*/  FMUL R11, R6, R11 ;  /* 0x0000000b060b7220 */ /* 0x000fc60000400000 */
[----:B------:R-:W-:Y:S01]  /*0540*/  FFMA.FTZ R10, R10, R7, R10 ;  /* 0x000000070a0a7223 */ /* 0x000fe2000001000a */
[----:B------:R-:W-:Y:S02]  /*0550*/  FFMA.FTZ R14, R6, R11, R6 ;  /* 0x0000000b060e7223 */ /* 0x000fe40000010006 */
[----:B------:R-:W3:Y:S01]  /*0560*/  LDC.64 R6, c[0x0][0x210] ;  /* 0x00008400ff067b82 */ /* 0x000ee20000000a00 */
[----:B-1----:R-:W-:Y:S01]  /*0570*/  FADD R12, R5, -1 ;  /* 0xbf800000050c7421 */ /* 0x002fe20000000000 */
[----:B--2---:R-:W-:Y:S01]  /*0580*/  FADD R16, R9, -1 ;  /* 0xbf80000009107421 */ /* 0x004fe20000000000 */
[----:B------:R-:W-:Y:S02]  /*0590*/  FSETP.NEU.AND P1, PT, R2, RZ, PT ;  /* 0x000000ff0200720b */ /* 0x000fe40003f2d000 */
[----:B------:R-:W-:Y:S01]  /*05a0*/  FFMA.FTZ R5, R5, R10, R12 ;  /* 0x0000000a05057223 */ /* 0x000fe2000001000c */
[----:B------:R-:W-:Y:S01]  /*05b0*/  FSETP.NEU.AND P0, PT, R3, RZ, PT ;  /* 0x000000ff0300720b */ /* 0x000fe20003f0d000 */
[----:B------:R-:W-:Y:S01]  /*05c0*/  FFMA.FTZ R9, R9, R14, R16 ;  /* 0x0000000e09097223 */ /* 0x000fe20000010010 */
[----:B------:R-:W-:Y:S01]  /*05d0*/  FSETP.GT.AND P3, PT, R8, 128, PT ;  /* 0x430000000800780b */ /* 0x000fe20003f64000 */
[----:B------:R-:W-:-:S02]  /*05e0*/  @!P4 FADD R5, R5, R5 ;  /* 0x000000050505c221 */ /* 0x000fc40000000000 */
[----:B------:R-:W-:Y:S01]  /*05f0*/  @!P2 FADD R9, R9, R9 ;  /* 0x000000090909a221 */ /* 0x000fe20000000000 */
[----:B------:R-:W-:Y:S02]  /*0600*/  FSETP.GT.AND P4, PT, R4, 128, PT ;  /* 0x430000000400780b */ /* 0x000fe40003f84000 */
[----:B------:R-:W-:Y:S02]  /*0610*/  FSETP.GEU.AND P2, PT, R8, -25, PT ;  /* 0xc1c800000800780b */ /* 0x000fe40003f4e000 */
[----:B------:R-:W-:Y:S02]  /*0620*/  FSEL R8, R9, +INF , !P3 ;  /* 0x7f80000009087808 */ /* 0x000fe40005800000 */
[----:B------:R-:W-:Y:S02]  /*0630*/  FSETP.GEU.AND P3, PT, R4, -25, PT ;  /* 0xc1c800000400780b */ /* 0x000fe40003f6e000 */
[----:B------:R-:W-:Y:S01]  /*0640*/  FSEL R5, R5, +INF , !P4 ;  /* 0x7f80000005057808 */ /* 0x000fe20006000000 */
[----:B------:R-:W-:Y:S01]  /*0650*/  FADD R9, R2, R2 ;  /* 0x0000000202097221 */ /* 0x000fe20000000000 */
[----:B------:R-:W-:Y:S01]  /*0660*/  FSEL R8, R8, -1, P2 ;  /* 0xbf80000008087808 */ /* 0x000fe20001000000 */
[----:B------:R-:W-:Y:S01]  /*0670*/  @!P0 FADD R8, R3, R3 ;  /* 0x0000000303088221 */ /* 0x000fe20000000000 */
[----:B------:R-:W-:-:S02]  /*0680*/  @P1 FSEL R9, R5, -1, P3 ;  /* 0xbf80000005091808 */ /* 0x000fc40001800000 */
[----:B------:R-:W-:Y:S02]  /*0690*/  FSETP.GT.AND P1, PT, R2, RZ, PT ;  /* 0x000000ff0200720b */ /* 0x000fe40003f24000 */
[C---:B------:R-:W-:Y:S01]  /*06a0*/  FSETP.GT.AND P0, PT, R3.reuse, RZ, PT ;  /* 0x000000ff0300720b */ /* 0x040fe20003f04000 */
[----:B---3--:R-:W-:Y:S01]  /*06b0*/  IMAD.WIDE R6, R0, 0x4, R6 ;  /* 0x0000000400067825 */ /* 0x008fe200078e0206 */
[----:B------:R-:W-:Y:S02]  /*06c0*/  FSEL R2, R2, R9, P1 ;  /* 0x0000000902027208 */ /* 0x000fe40000800000 */
[----:B------:R-:W-:-:S05]  /*06d0*/  FSEL R3, R3, R8, P0 ;  /* 0x0000000803037208 */ /* 0x000fca0000000000 */
[----:B------:R-:W-:Y:S01]  /*06e0*/  STG.E.64 desc[UR4][R6.64], R2 ;  /* 0x0000000206007986 */ /* 0x000fe2000c101b04 */
[----:B------:R-:W-:Y:S05]  /*06f0*/  EXIT ;  /* 0x000000000000794d */ /* 0x000fea0003800000 */
.L_x_0:
[----:B------:R-:W-:-:S00]  /*0700*/  BRA `(.L_x_0) ;  /* 0xfffffffc00fc7947 */ /* 0x000fc0000383ffff */
[----:B------:R-:W-:-:S00]  /*0710*/  NOP ;  /* 0x0000000000007918 */ /* 0x000fc00000000000 */
        /* <DEDUP_REMOVED lines=14> */
.L_x_1:


//--------------------- .nv.global.init           --------------------------
	.section	.nv.global.init,"aw",@progbits
.nv.global.init:
	.type		_$_str,@object
	.size		_$_str,(_$_str_$_2 - _$_str)
_$_str:
        /*0000*/ 	.byte	0x5f, 0x5f, 0x43, 0x55, 0x44, 0x41, 0x5f, 0x46, 0x54, 0x5a, 0x00
	.type		_$_str_$_2,@object
	.size		_$_str_$_2,(.L_1 - _$_str_$_2)
_$_str_$_2:
        /*000b*/ 	.byte	0x5f, 0x5f, 0x43, 0x55, 0x44, 0x41, 0x5f, 0x50, 0x52, 0x45, 0x43, 0x5f, 0x53, 0x51, 0x52, 0x54
        /*001b*/ 	.byte	0x00
.L_1:


//--------------------- .nv.constant0.triton_poi_fused__native_batch_norm_legit_no_training_clone_elu_5 --------------------------
	.section	.nv.constant0.triton_poi_fused__native_batch_norm_legit_no_training_clone_elu_5,"a",@progbits
	.sectionflags	@""
	.align	4
.nv.constant0.triton_poi_fused__native_batch_norm_legit_no_training_clone_elu_5:
	.zero		580
